	.headerflags	@"EF_CUDA_TEXMODE_UNIFIED EF_CUDA_64BIT_ADDRESS EF_CUDA_ACCELERATORS EF_CUDA_SM90 EF_CUDA_VIRTUAL_SM(EF_CUDA_SM90)"
	.elftype	@"ET_EXEC"


//--------------------- .nv.info                  --------------------------
	.section	.nv.info,"",@"SHT_CUDA_INFO"
	.align	4


	//----- nvinfo : EIATTR_REGCOUNT
	.align		4
        /*0000*/ 	.byte	0x04, 0x2f
        /*0002*/ 	.short	(.L_3 - .L_2)
	.align		4
.L_2:
        /*0004*/ 	.word	index@(triton_poi_fused__native_batch_norm_legit_no_training_convolution_leaky_relu_5)
        /*0008*/ 	.word	0x00000014


	//----- nvinfo : EIATTR_MIN_STACK_SIZE
	.align		4
.L_3:
        /*000c*/ 	.byte	0x04, 0x12
        /*000e*/ 	.short	(.L_5 - .L_4)
	.align		4
.L_4:
        /*0010*/ 	.word	index@(triton_poi_fused__native_batch_norm_legit_no_training_convolution_leaky_relu_5)
        /*0014*/ 	.word	0x00000000


	//----- nvinfo : EIATTR_FRAME_SIZE
	.align		4
.L_5:
        /*0018*/ 	.byte	0x04, 0x11
        /*001a*/ 	.short	(.L_7 - .L_6)
	.align		4
.L_6:
        /*001c*/ 	.word	index@(triton_poi_fused__native_batch_norm_legit_no_training_convolution_leaky_relu_5)
        /*0020*/ 	.word	0x00000000


	//----- nvinfo : EIATTR_MIN_STACK_SIZE
	.align		4
.L_7:
        /*0024*/ 	.byte	0x04, 0x12
        /*0026*/ 	.short	(.L_9 - .L_8)
	.align		4
.L_8:
        /*0028*/ 	.word	index@(triton_poi_fused__native_batch_norm_legit_no_training_convolution_leaky_relu_5)
        /*002c*/ 	.word	0x00000000
.L_9:


//--------------------- .nv.info.triton_poi_fused__native_batch_norm_legit_no_training_convolution_leaky_relu_5 --------------------------
	.section	.nv.info.triton_poi_fused__native_batch_norm_legit_no_training_convolution_leaky_relu_5,"",@"SHT_CUDA_INFO"
	.sectionflags	@""
	.align	4


	//----- nvinfo : EIATTR_CUDA_API_VERSION
	.align		4
        /*0000*/ 	.byte	0x04, 0x37
        /*0002*/ 	.short	(.L_11 - .L_10)
.L_10:
        /*0004*/ 	.word	0x0000007c


	//----- nvinfo : EIATTR_KPARAM_INFO
	.align		4
.L_11:
        /*0008*/ 	.byte	0x04, 0x17
        /*000a*/ 	.short	(.L_13 - .L_12)
.L_12:
        /*000c*/ 	.word	0x00000000
        /*0010*/ 	.short	0x0007
        /*0012*/ 	.short	0x0038
        /*0014*/ 	.byte	0x00, 0xf0, 0x11, 0x00


	//----- nvinfo : EIATTR_KPARAM_INFO
	.align		4
.L_13:
        /*0018*/ 	.byte	0x04, 0x17
        /*001a*/ 	.short	(.L_15 - .L_14)
.L_14:
        /*001c*/ 	.word	0x00000000
        /*0020*/ 	.short	0x0006
        /*0022*/ 	.short	0x0030
        /*0024*/ 	.byte	0x00, 0xf4, 0x21, 0x00


	//----- nvinfo : EIATTR_KPARAM_INFO
	.align		4
.L_15:
        /*0028*/ 	.byte	0x04, 0x17
        /*002a*/ 	.short	(.L_17 - .L_16)
.L_16:
        /*002c*/ 	.word	0x00000000
        /*0030*/ 	.short	0x0005
        /*0032*/ 	.short	0x0028
        /*0034*/ 	.byte	0x00, 0xf4, 0x21, 0x00


	//----- nvinfo : EIATTR_KPARAM_INFO
	.align		4
.L_17:
        /*0038*/ 	.byte	0x04, 0x17
        /*003a*/ 	.short	(.L_19 - .L_18)
.L_18:
        /*003c*/ 	.word	0x00000000
        /*0040*/ 	.short	0x0004
        /*0042*/ 	.short	0x0020
        /*0044*/ 	.byte	0x00, 0xf4, 0x21, 0x00


	//----- nvinfo : EIATTR_KPARAM_INFO
	.align		4
.L_19:
        /*0048*/ 	.byte	0x04, 0x17
        /*004a*/ 	.short	(.L_21 - .L_20)
.L_20:
        /*004c*/ 	.word	0x00000000
        /*0050*/ 	.short	0x0003
        /*0052*/ 	.short	0x0018
        /*0054*/ 	.byte	0x00, 0xf4, 0x21, 0x00


	//----- nvinfo : EIATTR_KPARAM_INFO
	.align		4
.L_21:
        /*0058*/ 	.byte	0x04, 0x17
        /*005a*/ 	.short	(.L_23 - .L_22)
.L_22:
        /*005c*/ 	.word	0x00000000
        /*0060*/ 	.short	0x0002
        /*0062*/ 	.short	0x0010
        /*0064*/ 	.byte	0x00, 0xf4, 0x21, 0x00


	//----- nvinfo : EIATTR_KPARAM_INFO
	.align		4
.L_23:
        /*0068*/ 	.byte	0x04, 0x17
        /*006a*/ 	.short	(.L_25 - .L_24)
.L_24:
        /*006c*/ 	.word	0x00000000
        /*0070*/ 	.short	0x0001
        /*0072*/ 	.short	0x0008
        /*0074*/ 	.byte	0x00, 0xf4, 0x21, 0x00


	//----- nvinfo : EIATTR_KPARAM_INFO
	.align		4
.L_25:
        /*0078*/ 	.byte	0x04, 0x17
        /*007a*/ 	.short	(.L_27 - .L_26)
.L_26:
        /*007c*/ 	.word	0x00000000
        /*0080*/ 	.short	0x0000
        /*0082*/ 	.short	0x0000
        /*0084*/ 	.byte	0x00, 0xf4, 0x21, 0x00


	//----- nvinfo : EIATTR_SPARSE_MMA_MASK
	.align		4
.L_27:
        /*0088*/ 	.byte	0x03, 0x50
        /*008a*/ 	.short	0x0000


	//----- nvinfo : EIATTR_MAXREG_COUNT
	.align		4
        /*008c*/ 	.byte	0x03, 0x1b
        /*008e*/ 	.short	0x00ff


	//----- nvinfo : EIATTR_EXIT_INSTR_OFFSETS
	.align		4
        /*0090*/ 	.byte	0x04, 0x1c
        /*0092*/ 	.short	(.L_29 - .L_28)


	//   ....[0]....
.L_28:
        /*0094*/ 	.word	0x000003c0


	//----- nvinfo : EIATTR_REQNTID
	.align		4
.L_29:
        /*0098*/ 	.byte	0x04, 0x10
        /*009a*/ 	.short	(.L_31 - .L_30)
.L_30:
        /*009c*/ 	.word	0x00000100
        /*00a0*/ 	.word	0x00000001
        /*00a4*/ 	.word	0x00000001


	//----- nvinfo : EIATTR_CBANK_PARAM_SIZE
	.align		4
.L_31:
        /*00a8*/ 	.byte	0x03, 0x19
        /*00aa*/ 	.short	0x003c


	//----- nvinfo : EIATTR_PARAM_CBANK
	.align		4
        /*00ac*/ 	.byte	0x04, 0x0a
        /*00ae*/ 	.short	(.L_33 - .L_32)
	.align		4
.L_32:
        /*00b0*/ 	.word	index@(.nv.constant0.triton_poi_fused__native_batch_norm_legit_no_training_convolution_leaky_relu_5)
        /*00b4*/ 	.short	0x0210
        /*00b6*/ 	.short	0x003c


	//----- nvinfo : EIATTR_SW_WAR
	.align		4
.L_33:
        /*00b8*/ 	.byte	0x04, 0x36
        /*00ba*/ 	.short	(.L_35 - .L_34)
.L_34:
        /*00bc*/ 	.word	0x00000008
.L_35:


//--------------------- .nv.callgraph             --------------------------
	.section	.nv.callgraph,"",@"SHT_CUDA_CALLGRAPH"
	.align	4
	.sectionentsize	8
	.align		4
        /*0000*/ 	.word	0x00000000
	.align		4
        /*0004*/ 	.word	0xffffffff
	.align		4
        /*0008*/ 	.word	0x00000000
	.align		4
        /*000c*/ 	.word	0xfffffffe
	.align		4
        /*0010*/ 	.word	0x00000000
	.align		4
        /*0014*/ 	.word	0xfffffffd
	.align		4
        /*0018*/ 	.word	0x00000000
	.align		4
        /*001c*/ 	.word	0xfffffffc


//--------------------- .nv.constant4             --------------------------
	.section	.nv.constant4,"a",@progbits
	.align	8
	.align		8
.nv.constant4:
        /*0000*/ 	.dword	_$_str
	.align		8
        /*0008*/ 	.dword	_$_str_$_2


//--------------------- .text.triton_poi_fused__native_batch_norm_legit_no_training_convolution_leaky_relu_5 --------------------------
	.section	.text.triton_poi_fused__native_batch_norm_legit_no_training_convolution_leaky_relu_5,"ax",@progbits
	.align	128
        .global         triton_poi_fused__native_batch_norm_legit_no_training_convolution_leaky_relu_5
        .type           triton_poi_fused__native_batch_norm_legit_no_training_convolution_leaky_relu_5,@function
        .size           triton_poi_fused__native_batch_norm_legit_no_training_convolution_leaky_relu_5,(.L_x_1 - triton_poi_fused__native_batch_norm_legit_no_training_convolution_leaky_relu_5)
        .other          triton_poi_fused__native_batch_norm_legit_no_training_convolution_leaky_relu_5,@"STO_CUDA_ENTRY STV_DEFAULT"
triton_poi_fused__native_batch_norm_legit_no_training_convolution_leaky_relu_5:
.text.triton_poi_fused__native_batch_norm_legit_no_training_convolution_leaky_relu_5:
[----:B------:R-:W-:Y:S01]  /*0000*/  LDC R1, c[0x0][0x28] ;  /* 0x00000a00ff017b82 */ /* 0x000fe20000000800 */
[----:B------:R-:W1:Y:S07]  /*0010*/  S2R R0, SR_TID.X ;  /* 0x0000000000007919 */ /* 0x000e6e0000002100 */
[----:B------:R-:W2:Y:S01]  /*0020*/  LDC.64 R12, c[0x0][0x230] ;  /* 0x00008c00ff0c7b82 */ /* 0x000ea20000000a00 */
[----:B------:R-:W-:Y:S01]  /*0030*/  ULDC.64 UR4, c[0x0][0x208] ;  /* 0x0000820000047ab9 */ /* 0x000fe20000000a00 */
[----:B------:R-:W3:Y:S06]  /*0040*/  S2R R5, SR_CTAID.X ;  /* 0x0000000000057919 */ /* 0x000eec0000002500 */
[----:B------:R-:W4:Y:S08]  /*0050*/  LDC.64 R10, c[0x0][0x220] ;  /* 0x00008800ff0a7b82 */ /* 0x000f300000000a00 */
[----:B------:R-:W5:Y:S08]  /*0060*/  LDC.64 R8, c[0x0][0x228] ;  /* 0x00008a00ff087b82 */ /* 0x000f700000000a00 */
[----:B------:R-:W4:Y:S01]  /*0070*/  LDC.64 R14, c[0x0][0x238] ;  /* 0x00008e00ff0e7b82 */ /* 0x000f220000000a00 */
[----:B-1----:R-:W-:-:S02]  /*0080*/  SHF.L.U32 R0, R0, 0x1, RZ ;  /* 0x0000000100007819 */ /* 0x002fc400000006ff */
[----:B---3--:R-:W-:Y:S02]  /*0090*/  SHF.R.S32.HI R3, RZ, 0x16, R5 ;  /* 0x00000016ff037819 */ /* 0x008fe40000011405 */
[----:B------:R-:W-:Y:S02]  /*00a0*/  LOP3.LUT R0, R0, 0x1fe, RZ, 0xc0, !PT ;  /* 0x000001fe00007812 */ /* 0x000fe400078ec0ff */
[----:B------:R-:W-:Y:S02]  /*00b0*/  SGXT R3, R3, 0x1 ;  /* 0x000000010303781a */ /* 0x000fe40000000200 */
[----:B------:R-:W-:Y:S02]  /*00c0*/  LEA R0, R5, R0, 0x9 ;  /* 0x0000000005007211 */ /* 0x000fe400078e48ff */
[----:B------:R-:W1:Y:S02]  /*00d0*/  LDC.64 R4, c[0x0][0x240] ;  /* 0x00009000ff047b82 */ /* 0x000e640000000a00 */
[----:B------:R-:W-:-:S04]  /*00e0*/  LEA.HI R3, R3, R0, RZ, 0x6 ;  /* 0x0000000003037211 */ /* 0x000fc800078f30ff */
[--C-:B------:R-:W-:Y:S02]  /*00f0*/  SHF.R.S32.HI R2, RZ, 0x6, R3.reuse ;  /* 0x00000006ff027819 */ /* 0x100fe40000011403 */
[----:B------:R-:W-:-:S04]  /*0100*/  SHF.R.S32.HI R3, RZ, 0x1f, R3 ;  /* 0x0000001fff037819 */ /* 0x000fc80000011403 */
[----:B------:R-:W-:-:S04]  /*0110*/  LEA.HI R3, R3, R2, RZ, 0x9 ;  /* 0x0000000203037211 */ /* 0x000fc800078f48ff */
[----:B------:R-:W-:-:S04]  /*0120*/  LOP3.LUT R3, R3, 0xfffffe00, RZ, 0xc0, !PT ;  /* 0xfffffe0003037812 */ /* 0x000fc800078ec0ff */
[----:B------:R-:W-:Y:S02]  /*0130*/  IADD3 R17, R2, -R3, RZ ;  /* 0x8000000302117210 */ /* 0x000fe40007ffe0ff */
[----:B------:R-:W3:Y:S03]  /*0140*/  LDC.64 R2, c[0x0][0x210] ;  /* 0x00008400ff027b82 */ /* 0x000ee60000000a00 */
[----:B--2---:R-:W-:-:S05]  /*0150*/  IMAD.WIDE R12, R17, 0x4, R12 ;  /* 0x00000004110c7825 */ /* 0x004fca00078e020c */
[----:B------:R2:W2:Y:S01]  /*0160*/  LDG.E.EL R16, desc[UR4][R12.64] ;  /* 0x000000040c107981 */ /* 0x0004a2000c2e1900 */
[----:B----4-:R-:W-:-:S04]  /*0170*/  IMAD.WIDE R10, R17, 0x4, R10 ;  /* 0x00000004110a7825 */ /* 0x010fc800078e020a */
[----:B-----5:R-:W-:Y:S02]  /*0180*/  IMAD.WIDE R8, R17, 0x4, R8 ;  /* 0x0000000411087825 */ /* 0x020fe400078e0208 */
[----:B------:R-:W4:Y:S04]  /*0190*/  LDG.E.EL R10, desc[UR4][R10.64] ;  /* 0x000000040a0a7981 */ /* 0x000f28000c2e1900 */
[----:B------:R5:W4:Y:S01]  /*01a0*/  LDG.E.EL R8, desc[UR4][R8.64] ;  /* 0x0000000408087981 */ /* 0x000b22000c2e1900 */
[----:B---3--:R-:W-:-:S05]  /*01b0*/  IMAD.WIDE R2, R0, 0x4, R2 ;  /* 0x0000000400027825 */ /* 0x008fca00078e0202 */
[----:B------:R-:W4:Y:S01]  /*01c0*/  LDG.E.64 R6, desc[UR4][R2.64] ;  /* 0x0000000402067981 */ /* 0x000f22000c1e1b00 */
[----:B0-2---:R-:W-:-:S04]  /*01d0*/  IMAD.WIDE R12, R17, 0x4, R14 ;  /* 0x00000004110c7825 */ /* 0x005fc800078e020e */
[----:B-1----:R-:W-:Y:S02]  /*01e0*/  IMAD.WIDE R4, R17, 0x4, R4 ;  /* 0x0000000411047825 */ /* 0x002fe400078e0204 */
[----:B------:R-:W2:Y:S04]  /*01f0*/  LDG.E.EL R12, desc[UR4][R12.64] ;  /* 0x000000040c0c7981 */ /* 0x000ea8000c2e1900 */
[----:B------:R0:W2:Y:S01]  /*0200*/  LDG.E.EL R15, desc[UR4][R4.64] ;  /* 0x00000004040f7981 */ /* 0x0000a2000c2e1900 */
[----:B-----5:R-:W-:Y:S01]  /*0210*/  HFMA2.MMA R9, -RZ, RZ, 1.625, 0 ;  /* 0x3e800000ff097435 */ /* 0x020fe200000001ff */
[----:B0-----:R-:W0:Y:S02]  /*0220*/  LDC.64 R4, c[0x0][0x218] ;  /* 0x00008600ff047b82 */ /* 0x001e240000000a00 */
[----:B0-----:R-:W-:-:S04]  /*0230*/  IMAD.WIDE R4, R0, 0x4, R4 ;  /* 0x0000000400047825 */ /* 0x001fc800078e0204 */
[----:B------:R-:W-:-:S04]  /*0240*/  FADD R16, R16, 9.9999997473787516356e-06 ;  /* 0x3727c5ac10107421 */ /* 0x000fc80000000000 */
[----:B------:R-:W0:Y:S02]  /*0250*/  MUFU.SQRT R14, R16 ;  /* 0x00000010000e7308 */ /* 0x000e240000002000 */
[C---:B0-----:R-:W-:Y:S02]  /*0260*/  FSETP.GT.AND P0, PT, R14.reuse, 8.50705917302346158658e+37, PT ;  /* 0x7e8000000e00780b */ /* 0x041fe40003f04000 */
[----:B------:R-:W-:-:S11]  /*0270*/  FSETP.GEU.AND P1, PT, R14, 1.175494350822287508e-38, PT ;  /* 0x008000000e00780b */ /* 0x000fd60003f2e000 */
[----:B------:R-:W-:-:S04]  /*0280*/  @P0 FMUL R14, R14, 0.25 ;  /* 0x3e8000000e0e0820 */ /* 0x000fc80000400000 */
[----:B------:R-:W-:-:S06]  /*0290*/  @!P1 FMUL R14, R14, 16777216 ;  /* 0x4b8000000e0e9820 */ /* 0x000fcc0000400000 */
[----:B------:R-:W0:Y:S01]  /*02a0*/  MUFU.RCP R14, R14 ;  /* 0x0000000e000e7308 */ /* 0x000e220000001000 */
[----:B------:R-:W-:Y:S01]  /*02b0*/  FSEL R9, R9, 1, P0 ;  /* 0x3f80000009097808 */ /* 0x000fe20000000000 */
[--C-:B----4-:R-:W-:Y:S01]  /*02c0*/  FADD R6, R6, R10.reuse ;  /* 0x0000000a06067221 */ /* 0x110fe20000000000 */
[----:B------:R-:W-:-:S03]  /*02d0*/  FADD R7, R7, R10 ;  /* 0x0000000a07077221 */ /* 0x000fc60000000000 */
[----:B------:R-:W-:-:S04]  /*02e0*/  @!P1 FMUL R9, R9, 16777216 ;  /* 0x4b80000009099820 */ /* 0x000fc80000400000 */
[----:B0-----:R-:W-:Y:S01]  /*02f0*/  FMUL R10, R14, R9 ;  /* 0x000000090e0a7220 */ /* 0x001fe20000400000 */
[C---:B------:R-:W-:Y:S01]  /*0300*/  FADD R9, -R8.reuse, R6 ;  /* 0x0000000608097221 */ /* 0x040fe20000000100 */
[----:B------:R-:W-:-:S03]  /*0310*/  FADD R8, -R8, R7 ;  /* 0x0000000708087221 */ /* 0x000fc60000000100 */
[-C--:B------:R-:W-:Y:S01]  /*0320*/  FMUL R9, R9, R10.reuse ;  /* 0x0000000a09097220 */ /* 0x080fe20000400000 */
[----:B------:R-:W-:-:S03]  /*0330*/  FMUL R8, R8, R10 ;  /* 0x0000000a08087220 */ /* 0x000fc60000400000 */
[C-C-:B--2---:R-:W-:Y:S01]  /*0340*/  FFMA R14, R12.reuse, R9, R15.reuse ;  /* 0x000000090c0e7223 */ /* 0x144fe2000000000f */
[----:B------:R-:W-:-:S04]  /*0350*/  FFMA R15, R12, R8, R15 ;  /* 0x000000080c0f7223 */ /* 0x000fc8000000000f */
[C---:B------:R-:W-:Y:S02]  /*0360*/  FSETP.GT.AND P0, PT, R14.reuse, RZ, PT ;  /* 0x000000ff0e00720b */ /* 0x040fe40003f04000 */
[----:B------:R-:W-:Y:S01]  /*0370*/  FSETP.GT.AND P1, PT, R15, RZ, PT ;  /* 0x000000ff0f00720b */ /* 0x000fe20003f24000 */
[----:B------:R-:W-:Y:S10]  /*0380*/  STG.E.64 desc[UR4][R2.64], R6 ;  /* 0x0000000602007986 */ /* 0x000ff4000c101b04 */
[----:B------:R-:W-:-:S02]  /*0390*/  @!P0 FMUL R14, R14, 0.20000000298023223877 ;  /* 0x3e4ccccd0e0e8820 */ /* 0x000fc40000400000 */
[----:B------:R-:W-:-:S05]  /*03a0*/  @!P1 FMUL R15, R15, 0.20000000298023223877 ;  /* 0x3e4ccccd0f0f9820 */ /* 0x000fca0000400000 */
[----:B------:R-:W-:Y:S01]  /*03b0*/  STG.E.64 desc[UR4][R4.64], R14 ;  /* 0x0000000e04007986 */ /* 0x000fe2000c101b04 */
[----:B------:R-:W-:Y:S05]  /*03c0*/  EXIT ;  /* 0x000000000000794d */ /* 0x000fea0003800000 */
.L_x_0:
[----:B------:R-:W-:-:S00]  /*03d0*/  BRA `(.L_x_0) ;  /* 0xfffffffc00fc7947 */ /* 0x000fc0000383ffff */
[----:B------:R-:W-:-:S00]  /*03e0*/  NOP ;  /* 0x0000000000007918 */ /* 0x000fc00000000000 */
        /* <DEDUP_REMOVED lines=9> */
.L_x_1:


//--------------------- .nv.global.init           --------------------------
	.section	.nv.global.init,"aw",@progbits
.nv.global.init:
	.type		_$_str,@object
	.size		_$_str,(_$_str_$_2 - _$_str)
_$_str:
        /*0000*/ 	.byte	0x5f, 0x5f, 0x43, 0x55, 0x44, 0x41, 0x5f, 0x46, 0x54, 0x5a, 0x00
	.type		_$_str_$_2,@object
	.size		_$_str_$_2,(.L_1 - _$_str_$_2)
_$_str_$_2:
        /*000b*/ 	.byte	0x5f, 0x5f, 0x43, 0x55, 0x44, 0x41, 0x5f, 0x50, 0x52, 0x45, 0x43, 0x5f, 0x53, 0x51, 0x52, 0x54
        /*001b*/ 	.byte	0x00
.L_1:


//--------------------- .nv.constant0.triton_poi_fused__native_batch_norm_legit_no_training_convolution_leaky_relu_5 --------------------------
	.section	.nv.constant0.triton_poi_fused__native_batch_norm_legit_no_training_convolution_leaky_relu_5,"a",@progbits
	.sectionflags	@""
	.align	4
.nv.constant0.triton_poi_fused__native_batch_norm_legit_no_training_convolution_leaky_relu_5:
	.zero		588
